	.headerflags	@"EF_CUDA_TEXMODE_UNIFIED EF_CUDA_64BIT_ADDRESS EF_CUDA_ACCELERATORS EF_CUDA_SM90 EF_CUDA_VIRTUAL_SM(EF_CUDA_SM90)"
	.elftype	@"ET_EXEC"


//--------------------- .nv.info                  --------------------------
	.section	.nv.info,"",@"SHT_CUDA_INFO"
	.align	4


	//----- nvinfo : EIATTR_REGCOUNT
	.align		4
        /*0000*/ 	.byte	0x04, 0x2f
        /*0002*/ 	.short	(.L_1 - .L_0)
	.align		4
.L_0:
        /*0004*/ 	.word	index@(triton_poi_fused_max_pool2d_with_indices_19)
        /*0008*/ 	.word	0x0000002b


	//----- nvinfo : EIATTR_MIN_STACK_SIZE
	.align		4
.L_1:
        /*000c*/ 	.byte	0x04, 0x12
        /*000e*/ 	.short	(.L_3 - .L_2)
	.align		4
.L_2:
        /*0010*/ 	.word	index@(triton_poi_fused_max_pool2d_with_indices_19)
        /*0014*/ 	.word	0x00000000


	//----- nvinfo : EIATTR_FRAME_SIZE
	.align		4
.L_3:
        /*0018*/ 	.byte	0x04, 0x11
        /*001a*/ 	.short	(.L_5 - .L_4)
	.align		4
.L_4:
        /*001c*/ 	.word	index@(triton_poi_fused_max_pool2d_with_indices_19)
        /*0020*/ 	.word	0x00000000


	//----- nvinfo : EIATTR_MIN_STACK_SIZE
	.align		4
.L_5:
        /*0024*/ 	.byte	0x04, 0x12
        /*0026*/ 	.short	(.L_7 - .L_6)
	.align		4
.L_6:
        /*0028*/ 	.word	index@(triton_poi_fused_max_pool2d_with_indices_19)
        /*002c*/ 	.word	0x00000000
.L_7:


//--------------------- .nv.info.triton_poi_fused_max_pool2d_with_indices_19 --------------------------
	.section	.nv.info.triton_poi_fused_max_pool2d_with_indices_19,"",@"SHT_CUDA_INFO"
	.sectionflags	@""
	.align	4


	//----- nvinfo : EIATTR_CUDA_API_VERSION
	.align		4
        /*0000*/ 	.byte	0x04, 0x37
        /*0002*/ 	.short	(.L_9 - .L_8)
.L_8:
        /*0004*/ 	.word	0x0000007c


	//----- nvinfo : EIATTR_KPARAM_INFO
	.align		4
.L_9:
        /*0008*/ 	.byte	0x04, 0x17
        /*000a*/ 	.short	(.L_11 - .L_10)
.L_10:
        /*000c*/ 	.word	0x00000000
        /*0010*/ 	.short	0x0003
        /*0012*/ 	.short	0x0018
        /*0014*/ 	.byte	0x00, 0xf0, 0x11, 0x00


	//----- nvinfo : EIATTR_KPARAM_INFO
	.align		4
.L_11:
        /*0018*/ 	.byte	0x04, 0x17
        /*001a*/ 	.short	(.L_13 - .L_12)
.L_12:
        /*001c*/ 	.word	0x00000000
        /*0020*/ 	.short	0x0002
        /*0022*/ 	.short	0x0010
        /*0024*/ 	.byte	0x00, 0xf4, 0x21, 0x00


	//----- nvinfo : EIATTR_KPARAM_INFO
	.align		4
.L_13:
        /*0028*/ 	.byte	0x04, 0x17
        /*002a*/ 	.short	(.L_15 - .L_14)
.L_14:
        /*002c*/ 	.word	0x00000000
        /*0030*/ 	.short	0x0001
        /*0032*/ 	.short	0x0008
        /*0034*/ 	.byte	0x00, 0xf4, 0x21, 0x00


	//----- nvinfo : EIATTR_KPARAM_INFO
	.align		4
.L_15:
        /*0038*/ 	.byte	0x04, 0x17
        /*003a*/ 	.short	(.L_17 - .L_16)
.L_16:
        /*003c*/ 	.word	0x00000000
        /*0040*/ 	.short	0x0000
        /*0042*/ 	.short	0x0000
        /*0044*/ 	.byte	0x00, 0xf4, 0x21, 0x00


	//----- nvinfo : EIATTR_SPARSE_MMA_MASK
	.align		4
.L_17:
        /*0048*/ 	.byte	0x03, 0x50
        /*004a*/ 	.short	0x0000


	//----- nvinfo : EIATTR_MAXREG_COUNT
	.align		4
        /*004c*/ 	.byte	0x03, 0x1b
        /*004e*/ 	.short	0x00ff


	//----- nvinfo : EIATTR_EXIT_INSTR_OFFSETS
	.align		4
        /*0050*/ 	.byte	0x04, 0x1c
        /*0052*/ 	.short	(.L_19 - .L_18)


	//   ....[0]....
.L_18:
        /*0054*/ 	.word	0x000014a0


	//   ....[1]....
        /*0058*/ 	.word	0x000014c0


	//----- nvinfo : EIATTR_REQNTID
	.align		4
.L_19:
        /*005c*/ 	.byte	0x04, 0x10
        /*005e*/ 	.short	(.L_21 - .L_20)
.L_20:
        /*0060*/ 	.word	0x00000080
        /*0064*/ 	.word	0x00000001
        /*0068*/ 	.word	0x00000001


	//----- nvinfo : EIATTR_CBANK_PARAM_SIZE
	.align		4
.L_21:
        /*006c*/ 	.byte	0x03, 0x19
        /*006e*/ 	.short	0x001c


	//----- nvinfo : EIATTR_PARAM_CBANK
	.align		4
        /*0070*/ 	.byte	0x04, 0x0a
        /*0072*/ 	.short	(.L_23 - .L_22)
	.align		4
.L_22:
        /*0074*/ 	.word	index@(.nv.constant0.triton_poi_fused_max_pool2d_with_indices_19)
        /*0078*/ 	.short	0x0210
        /*007a*/ 	.short	0x001c


	//----- nvinfo : EIATTR_SW_WAR
	.align		4
.L_23:
        /*007c*/ 	.byte	0x04, 0x36
        /*007e*/ 	.short	(.L_25 - .L_24)
.L_24:
        /*0080*/ 	.word	0x00000008
.L_25:


//--------------------- .nv.callgraph             --------------------------
	.section	.nv.callgraph,"",@"SHT_CUDA_CALLGRAPH"
	.align	4
	.sectionentsize	8
	.align		4
        /*0000*/ 	.word	0x00000000
	.align		4
        /*0004*/ 	.word	0xffffffff
	.align		4
        /*0008*/ 	.word	0x00000000
	.align		4
        /*000c*/ 	.word	0xfffffffe
	.align		4
        /*0010*/ 	.word	0x00000000
	.align		4
        /*0014*/ 	.word	0xfffffffd
	.align		4
        /*0018*/ 	.word	0x00000000
	.align		4
        /*001c*/ 	.word	0xfffffffc


//--------------------- .text.triton_poi_fused_max_pool2d_with_indices_19 --------------------------
	.section	.text.triton_poi_fused_max_pool2d_with_indices_19,"ax",@progbits
	.sectionflags	@"SHF_BARRIERS=1"
	.align	128
        .global         triton_poi_fused_max_pool2d_with_indices_19
        .type           triton_poi_fused_max_pool2d_with_indices_19,@function
        .size           triton_poi_fused_max_pool2d_with_indices_19,(.L_x_1 - triton_poi_fused_max_pool2d_with_indices_19)
        .other          triton_poi_fused_max_pool2d_with_indices_19,@"STO_CUDA_ENTRY STV_DEFAULT"
triton_poi_fused_max_pool2d_with_indices_19:
.text.triton_poi_fused_max_pool2d_with_indices_19:
[----:B------:R-:W0:Y:S02]  /*0000*/  LDC R1, c[0x0][0x28] ;  /* 0x00000a00ff017b82 */ /* 0x000e240000000800 */
[----:B------:R-:W1:Y:S01]  /*0010*/  S2R R2, SR_TID.X ;  /* 0x0000000000027919 */ /* 0x000e620000002100 */
[----:B------:R-:W-:Y:S02]  /*0020*/  CS2R R16, SRZ ;  /* 0x0000000000107805 */ /* 0x000fe4000001ff00 */
[----:B------:R-:W-:Y:S02]  /*0030*/  CS2R R18, SRZ ;  /* 0x0000000000127805 */ /* 0x000fe4000001ff00 */
[----:B------:R-:W-:Y:S01]  /*0040*/  CS2R R12, SRZ ;  /* 0x00000000000c7805 */ /* 0x000fe2000001ff00 */
[----:B------:R-:W2:Y:S01]  /*0050*/  S2R R0, SR_CTAID.X ;  /* 0x0000000000007919 */ /* 0x000ea20000002500 */
[----:B------:R-:W-:Y:S01]  /*0060*/  CS2R R14, SRZ ;  /* 0x00000000000e7805 */ /* 0x000fe2000001ff00 */
[----:B------:R-:W-:Y:S01]  /*0070*/  ULDC.64 UR6, c[0x0][0x208] ;  /* 0x0000820000067ab9 */ /* 0x000fe20000000a00 */
[----:B-1----:R-:W-:Y:S02]  /*0080*/  IMAD.SHL.U32 R26, R2, 0x8, RZ ;  /* 0x00000008021a7824 */ /* 0x002fe400078e00ff */
[----:B--2---:R-:W-:-:S03]  /*0090*/  IMAD.SHL.U32 R3, R0, 0x400, RZ ;  /* 0x0000040000037824 */ /* 0x004fc600078e00ff */
[----:B------:R-:W-:Y:S02]  /*00a0*/  LOP3.LUT R26, R26, 0x3f8, RZ, 0xc0, !PT ;  /* 0x000003f81a1a7812 */ /* 0x000fe400078ec0ff */
[----:B------:R-:W-:Y:S02]  /*00b0*/  SHF.R.S32.HI R23, RZ, 0x15, R0 ;  /* 0x00000015ff177819 */ /* 0x000fe40000011400 */
[----:B------:R-:W-:Y:S02]  /*00c0*/  LOP3.LUT R0, R3, R26, RZ, 0xfc, !PT ;  /* 0x0000001a03007212 */ /* 0x000fe400078efcff */
[----:B------:R-:W-:Y:S02]  /*00d0*/  SGXT R23, R23, 0x1 ;  /* 0x000000011717781a */ /* 0x000fe40000000200 */
[C---:B------:R-:W-:Y:S01]  /*00e0*/  ISETP.GE.AND P0, PT, R0.reuse, 0x28800, PT ;  /* 0x000288000000780c */ /* 0x040fe20003f06270 */
[----:B------:R-:W-:Y:S01]  /*00f0*/  IMAD.HI R4, R0, 0x38e38e39, RZ ;  /* 0x38e38e3900047827 */ /* 0x000fe200078e02ff */
[----:B------:R-:W-:-:S04]  /*0100*/  LEA.HI R5, R23, R0, RZ, 0x9 ;  /* 0x0000000017057211 */ /* 0x000fc800078f48ff */
[----:B------:R-:W-:Y:S02]  /*0110*/  SHF.R.U32.HI R7, RZ, 0x1f, R4 ;  /* 0x0000001fff077819 */ /* 0x000fe40000011604 */
[----:B------:R-:W-:Y:S02]  /*0120*/  SHF.R.S32.HI R21, RZ, 0x9, R5 ;  /* 0x00000009ff157819 */ /* 0x000fe40000011405 */
[----:B------:R-:W-:Y:S01]  /*0130*/  LEA.HI.SX32 R6, R4, R7, 0x16 ;  /* 0x0000000704067211 */ /* 0x000fe200078fb2ff */
[----:B------:R-:W-:-:S04]  /*0140*/  IMAD.HI R4, R0, 0x1948b0fd, RZ ;  /* 0x1948b0fd00047827 */ /* 0x000fc800078e02ff */
[----:B------:R-:W-:-:S04]  /*0150*/  IMAD.HI R7, R21, 0x38e38e39, RZ ;  /* 0x38e38e3915077827 */ /* 0x000fc800078e02ff */
[----:B------:R-:W-:Y:S01]  /*0160*/  IMAD.HI R8, R6, 0x38e38e39, RZ ;  /* 0x38e38e3906087827 */ /* 0x000fe200078e02ff */
[----:B------:R-:W-:-:S04]  /*0170*/  SHF.R.S32.HI R10, RZ, 0x1, R7 ;  /* 0x00000001ff0a7819 */ /* 0x000fc80000011407 */
[----:B------:R-:W-:Y:S02]  /*0180*/  LEA.HI R10, R7, R10, RZ, 0x1 ;  /* 0x0000000a070a7211 */ /* 0x000fe400078f08ff */
[----:B------:R-:W-:Y:S02]  /*0190*/  SHF.R.S32.HI R9, RZ, 0x1, R8 ;  /* 0x00000001ff097819 */ /* 0x000fe40000011408 */
[----:B------:R-:W-:Y:S01]  /*01a0*/  SHF.R.U32.HI R7, RZ, 0x1f, R4 ;  /* 0x0000001fff077819 */ /* 0x000fe20000011604 */
[----:B------:R-:W-:Y:S01]  /*01b0*/  IMAD R21, R10, -0x9, R21 ;  /* 0xfffffff70a157824 */ /* 0x000fe200078e0215 */
[----:B------:R-:W-:Y:S01]  /*01c0*/  LEA.HI R9, R8, R9, RZ, 0x1 ;  /* 0x0000000908097211 */ /* 0x000fe200078f08ff */
[----:B------:R-:W1:Y:S01]  /*01d0*/  LDC.64 R10, c[0x0][0x210] ;  /* 0x00008400ff0a7b82 */ /* 0x000e620000000a00 */
[----:B------:R-:W-:Y:S01]  /*01e0*/  LEA.HI.SX32 R7, R4, R7, 0x14 ;  /* 0x0000000704077211 */ /* 0x000fe200078fa2ff */
[C---:B------:R-:W-:Y:S01]  /*01f0*/  IMAD.SHL.U32 R8, R21.reuse, 0x400, RZ ;  /* 0x0000040015087824 */ /* 0x040fe200078e00ff */
[----:B------:R-:W-:Y:S01]  /*0200*/  ISETP.GT.AND P4, PT, R21, -0x1, PT ;  /* 0xffffffff1500780c */ /* 0x000fe20003f84270 */
[----:B------:R-:W-:Y:S01]  /*0210*/  IMAD R4, R9, -0x9, R6 ;  /* 0xfffffff709047824 */ /* 0x000fe200078e0206 */
[----:B------:R-:W-:Y:S01]  /*0220*/  LEA R9, R21, 0x1, 0x1 ;  /* 0x0000000115097811 */ /* 0x000fe200078e08ff */
[----:B------:R-:W-:Y:S01]  /*0230*/  IMAD R8, R7, 0x24200, R8 ;  /* 0x0002420007087824 */ /* 0x000fe200078e0208 */
[----:B------:R-:W-:-:S02]  /*0240*/  LOP3.LUT R7, R5, 0xfffffe00, RZ, 0xc0, !PT ;  /* 0xfffffe0005077812 */ /* 0x000fc400078ec0ff */
[----:B------:R-:W-:Y:S01]  /*0250*/  ISETP.LT.AND P4, PT, R9, 0x11, P4 ;  /* 0x000000110900780c */ /* 0x000fe20002781270 */
[----:B------:R-:W-:Y:S01]  /*0260*/  VIADD R30, R8, 0x200 ;  /* 0x00000200081e7836 */ /* 0x000fe20000000000 */
[----:B------:R-:W-:Y:S01]  /*0270*/  LOP3.LUT R6, R4, R21, RZ, 0xfc, !PT ;  /* 0x0000001504067212 */ /* 0x000fe200078efcff */
[----:B------:R-:W-:Y:S01]  /*0280*/  IMAD.IADD R7, R0, 0x1, -R7 ;  /* 0x0000000100077824 */ /* 0x000fe200078e0a07 */
[----:B------:R-:W-:Y:S02]  /*0290*/  ISETP.GT.AND P1, PT, R4, -0x1, P4 ;  /* 0xffffffff0400780c */ /* 0x000fe40002724270 */
[----:B------:R-:W-:Y:S01]  /*02a0*/  ISETP.GT.AND P2, PT, R6, -0x1, !P0 ;  /* 0xffffffff0600780c */ /* 0x000fe20004744270 */
[C---:B------:R-:W-:Y:S01]  /*02b0*/  IMAD.IADD R5, R7.reuse, 0x1, R8 ;  /* 0x0000000107057824 */ /* 0x040fe200078e0208 */
[----:B------:R-:W-:Y:S01]  /*02c0*/  ISETP.LT.AND P1, PT, R0, 0x28800, P1 ;  /* 0x000288000000780c */ /* 0x000fe20000f21270 */
[----:B------:R-:W-:Y:S02]  /*02d0*/  IMAD.IADD R9, R7, 0x1, R30 ;  /* 0x0000000107097824 */ /* 0x000fe400078e021e */
[----:B------:R-:W-:-:S02]  /*02e0*/  IMAD R5, R4, 0x4400, R5 ;  /* 0x0000440004057824 */ /* 0x000fc400078e0205 */
[----:B------:R-:W-:Y:S02]  /*02f0*/  IMAD R9, R4, 0x4400, R9 ;  /* 0x0000440004097824 */ /* 0x000fe400078e0209 */
[----:B-1----:R-:W-:-:S04]  /*0300*/  IMAD.WIDE R24, R5, 0x4, R10 ;  /* 0x0000000405187825 */ /* 0x002fc800078e020a */
[----:B------:R-:W-:Y:S01]  /*0310*/  IMAD.WIDE R28, R9, 0x4, R10 ;  /* 0x00000004091c7825 */ /* 0x000fe200078e020a */
[----:B------:R-:W2:Y:S04]  /*0320*/  @P2 LDG.E.128 R16, desc[UR6][R24.64] ;  /* 0x0000000618102981 */ /* 0x000ea8000c1e1d00 */
[----:B------:R1:W3:Y:S02]  /*0330*/  @P1 LDG.E.128 R12, desc[UR6][R28.64] ;  /* 0x000000061c0c1981 */ /* 0x0002e4000c1e1d00 */
[----:B-1----:R-:W-:Y:S01]  /*0340*/  VIADD R28, R8, 0x2200 ;  /* 0x00002200081c7836 */ /* 0x002fe20000000000 */
[----:B--2---:R-:W-:Y:S02]  /*0350*/  SEL R6, R19, 0xff800000, P2 ;  /* 0xff80000013067807 */ /* 0x004fe40001000000 */
[----:B------:R-:W-:-:S02]  /*0360*/  SEL R9, R18, 0xff800000, P2 ;  /* 0xff80000012097807 */ /* 0x000fc40001000000 */
[----:B---3--:R-:W-:Y:S02]  /*0370*/  SEL R27, R15, 0xff800000, P1 ;  /* 0xff8000000f1b7807 */ /* 0x008fe40000800000 */
[----:B------:R-:W-:Y:S02]  /*0380*/  SEL R22, R14, 0xff800000, P1 ;  /* 0xff8000000e167807 */ /* 0x000fe40000800000 */
[C---:B------:R-:W-:Y:S02]  /*0390*/  FSETP.GT.AND P5, PT, R27.reuse, R6, PT ;  /* 0x000000061b00720b */ /* 0x040fe40003fa4000 */
[----:B------:R-:W-:Y:S02]  /*03a0*/  FSETP.GT.AND P3, PT, R22, R9, PT ;  /* 0x000000091600720b */ /* 0x000fe40003f64000 */
[----:B------:R-:W-:Y:S02]  /*03b0*/  FSETP.NAN.AND P0, PT, R27, R27, PT ;  /* 0x0000001b1b00720b */ /* 0x000fe40003f08000 */
[----:B------:R-:W-:-:S02]  /*03c0*/  SEL R14, R17, 0xff800000, P2 ;  /* 0xff800000110e7807 */ /* 0x000fc40001000000 */
[----:B------:R-:W-:Y:S02]  /*03d0*/  SEL R25, R13, 0xff800000, P1 ;  /* 0xff8000000d197807 */ /* 0x000fe40000800000 */
[----:B------:R-:W-:Y:S02]  /*03e0*/  SEL R13, R16, 0xff800000, P2 ;  /* 0xff800000100d7807 */ /* 0x000fe40001000000 */
[----:B------:R-:W-:Y:S02]  /*03f0*/  SEL R20, R12, 0xff800000, P1 ;  /* 0xff8000000c147807 */ /* 0x000fe40000800000 */
[----:B------:R-:W-:Y:S02]  /*0400*/  @!P5 SEL R27, R27, R6, P0 ;  /* 0x000000061b1bd207 */ /* 0x000fe40000000000 */
[----:B------:R-:W-:Y:S02]  /*0410*/  FSETP.NAN.AND P0, PT, R22, R22, PT ;  /* 0x000000161600720b */ /* 0x000fe40003f08000 */
[----:B------:R-:W-:-:S02]  /*0420*/  P2R R6, PR, RZ, 0x8 ;  /* 0x00000008ff067803 */ /* 0x000fc40000000000 */
[----:B------:R-:W-:Y:S02]  /*0430*/  @!P3 SEL R22, R22, R9, P0 ;  /* 0x000000091616b207 */ /* 0x000fe40000000000 */
[C---:B------:R-:W-:Y:S02]  /*0440*/  FSETP.GT.AND P3, PT, R25.reuse, R14, PT ;  /* 0x0000000e1900720b */ /* 0x040fe40003f64000 */
[----:B------:R-:W-:Y:S02]  /*0450*/  FSETP.NAN.AND P0, PT, R25, R25, PT ;  /* 0x000000191900720b */ /* 0x000fe40003f08000 */
[----:B------:R-:W-:Y:S02]  /*0460*/  P2R R9, PR, RZ, 0x8 ;  /* 0x00000008ff097803 */ /* 0x000fe40000000000 */
[----:B------:R-:W-:Y:S02]  /*0470*/  LEA R12, R4, 0x1, 0x1 ;  /* 0x00000001040c7811 */ /* 0x000fe400078e08ff */
[----:B------:R-:W-:-:S05]  /*0480*/  P2R R5, PR, RZ, 0x20 ;  /* 0x00000020ff057803 */ /* 0x000fca0000000000 */
[----:B------:R-:W-:Y:S02]  /*0490*/  @!P3 SEL R25, R25, R14, P0 ;  /* 0x0000000e1919b207 */ /* 0x000fe40000000000 */
[----:B------:R-:W-:Y:S02]  /*04a0*/  CS2R R14, SRZ ;  /* 0x00000000000e7805 */ /* 0x000fe4000001ff00 */
[C---:B------:R-:W-:Y:S02]  /*04b0*/  FSETP.GT.AND P3, PT, R20.reuse, R13, PT ;  /* 0x0000000d1400720b */ /* 0x040fe40003f64000 */
[----:B------:R-:W-:Y:S02]  /*04c0*/  FSETP.NAN.AND P0, PT, R20, R20, PT ;  /* 0x000000141400720b */ /* 0x000fe40003f08000 */
[----:B------:R-:W-:-:S09]  /*04d0*/  P2R R16, PR, RZ, 0x8 ;  /* 0x00000008ff107803 */ /* 0x000fd20000000000 */
[----:B------:R-:W-:Y:S01]  /*04e0*/  @!P3 SEL R20, R20, R13, P0 ;  /* 0x0000000d1414b207 */ /* 0x000fe20000000000 */
[----:B------:R-:W-:Y:S01]  /*04f0*/  IMAD.IADD R13, R7, 0x1, R28 ;  /* 0x00000001070d7824 */ /* 0x000fe200078e021c */
[----:B------:R-:W-:-:S03]  /*0500*/  ISETP.GT.AND P3, PT, R4, -0x1, PT ;  /* 0xffffffff0400780c */ /* 0x000fc60003f64270 */
[----:B------:R-:W-:Y:S01]  /*0510*/  IMAD R19, R4, 0x4400, R13 ;  /* 0x0000440004137824 */ /* 0x000fe200078e020d */
[----:B------:R-:W-:Y:S02]  /*0520*/  ISETP.LT.AND P3, PT, R12, 0x11, P3 ;  /* 0x000000110c00780c */ /* 0x000fe40001f61270 */
[----:B------:R-:W-:Y:S01]  /*0530*/  CS2R R12, SRZ ;  /* 0x00000000000c7805 */ /* 0x000fe2000001ff00 */
[----:B------:R-:W-:Y:S01]  /*0540*/  IMAD.WIDE R18, R19, 0x4, R10 ;  /* 0x0000000413127825 */ /* 0x000fe200078e020a */
[----:B------:R-:W-:-:S04]  /*0550*/  ISETP.GT.AND P0, PT, R21, -0x1, P3 ;  /* 0xffffffff1500780c */ /* 0x000fc80001f04270 */
[----:B------:R-:W-:-:S13]  /*0560*/  ISETP.LT.AND P0, PT, R0, 0x28800, P0 ;  /* 0x000288000000780c */ /* 0x000fda0000701270 */
[----:B------:R-:W2:Y:S01]  /*0570*/  @P0 LDG.E.128 R12, desc[UR6][R18.64] ;  /* 0x00000006120c0981 */ /* 0x000ea2000c1e1d00 */
[----:B------:R-:W-:-:S04]  /*0580*/  LOP3.LUT R26, R3, 0x4, R26, 0xfe, !PT ;  /* 0x00000004031a7812 */ /* 0x000fc800078efe1a */
[----:B------:R-:W-:-:S04]  /*0590*/  LEA.HI R23, R23, R26, RZ, 0x9 ;  /* 0x0000001a17177211 */ /* 0x000fc800078f48ff */
[----:B------:R-:W-:-:S05]  /*05a0*/  LOP3.LUT R23, R23, 0xfffffe00, RZ, 0xc0, !PT ;  /* 0xfffffe0017177812 */ /* 0x000fca00078ec0ff */
[----:B------:R-:W-:Y:S01]  /*05b0*/  IMAD.IADD R23, R26, 0x1, -R23 ;  /* 0x000000011a177824 */ /* 0x000fe200078e0a17 */
[----:B--2---:R-:W-:-:S04]  /*05c0*/  SEL R21, R12, 0xff800000, P0 ;  /* 0xff8000000c157807 */ /* 0x004fc80000000000 */
[-C--:B------:R-:W-:Y:S02]  /*05d0*/  FSETP.NAN.AND P5, PT, R21, R21.reuse, PT ;  /* 0x000000151500720b */ /* 0x080fe40003fa8000 */
[----:B------:R-:W-:-:S04]  /*05e0*/  FSETP.GEU.AND P6, PT, R20, R21, PT ;  /* 0x000000151400720b */ /* 0x000fc80003fce000 */
[----:B------:R-:W-:-:S07]  /*05f0*/  P2R R17, PR, RZ, 0x40 ;  /* 0x00000040ff117803 */ /* 0x000fce0000000000 */
[----:B------:R-:W-:Y:S02]  /*0600*/  @!P5 SEL R21, R21, R20, !P6 ;  /* 0x000000141515d207 */ /* 0x000fe40007000000 */
[----:B------:R-:W-:Y:S01]  /*0610*/  SEL R20, R13, 0xff800000, P0 ;  /* 0xff8000000d147807 */ /* 0x000fe20000000000 */
[----:B------:R-:W-:-:S03]  /*0620*/  IMAD.IADD R13, R23, 0x1, R8 ;  /* 0x00000001170d7824 */ /* 0x000fc600078e0208 */
[-C--:B------:R-:W-:Y:S02]  /*0630*/  FSETP.NAN.AND P5, PT, R20, R20.reuse, PT ;  /* 0x000000141400720b */ /* 0x080fe40003fa8000 */
[----:B------:R-:W-:-:S04]  /*0640*/  FSETP.GEU.AND P6, PT, R25, R20, PT ;  /* 0x000000141900720b */ /* 0x000fc80003fce000 */
[----:B------:R-:W-:-:S07]  /*0650*/  P2R R18, PR, RZ, 0x40 ;  /* 0x00000040ff127803 */ /* 0x000fce0000000000 */
[----:B------:R-:W-:Y:S02]  /*0660*/  @!P5 SEL R20, R20, R25, !P6 ;  /* 0x000000191414d207 */ /* 0x000fe40007000000 */
[----:B------:R-:W-:-:S04]  /*0670*/  SEL R25, R14, 0xff800000, P0 ;  /* 0xff8000000e197807 */ /* 0x000fc80000000000 */
[-C--:B------:R-:W-:Y:S02]  /*0680*/  FSETP.NAN.AND P5, PT, R25, R25.reuse, PT ;  /* 0x000000191900720b */ /* 0x080fe40003fa8000 */
[----:B------:R-:W-:-:S04]  /*0690*/  FSETP.GEU.AND P6, PT, R22, R25, PT ;  /* 0x000000191600720b */ /* 0x000fc80003fce000 */
[----:B------:R-:W-:-:S07]  /*06a0*/  P2R R19, PR, RZ, 0x40 ;  /* 0x00000040ff137803 */ /* 0x000fce0000000000 */
[----:B------:R-:W-:Y:S02]  /*06b0*/  @!P5 SEL R25, R25, R22, !P6 ;  /* 0x000000161919d207 */ /* 0x000fe40007000000 */
[----:B------:R-:W-:Y:S02]  /*06c0*/  SEL R22, R15, 0xff800000, P0 ;  /* 0xff8000000f167807 */ /* 0x000fe40000000000 */
[----:B------:R-:W-:Y:S02]  /*06d0*/  CS2R R14, SRZ ;  /* 0x00000000000e7805 */ /* 0x000fe4000001ff00 */
[-C--:B------:R-:W-:Y:S02]  /*06e0*/  FSETP.NAN.AND P5, PT, R22, R22.reuse, PT ;  /* 0x000000161600720b */ /* 0x080fe40003fa8000 */
[----:B------:R-:W-:-:S04]  /*06f0*/  FSETP.GEU.AND P6, PT, R27, R22, PT ;  /* 0x000000161b00720b */ /* 0x000fc80003fce000 */
[----:B------:R-:W-:-:S07]  /*0700*/  P2R R24, PR, RZ, 0x40 ;  /* 0x00000040ff187803 */ /* 0x000fce0000000000 */
[----:B------:R-:W-:Y:S01]  /*0710*/  @!P5 SEL R22, R22, R27, !P6 ;  /* 0x0000001b1616d207 */ /* 0x000fe20007000000 */
[----:B------:R-:W-:Y:S01]  /*0720*/  IMAD R27, R4, 0x4400, R13 ;  /* 0x00004400041b7824 */ /* 0x000fe200078e020d */
[----:B------:R-:W-:-:S03]  /*0730*/  CS2R R12, SRZ ;  /* 0x00000000000c7805 */ /* 0x000fc6000001ff00 */
[----:B------:R-:W-:-:S05]  /*0740*/  IMAD.WIDE R26, R27, 0x4, R10 ;  /* 0x000000041b1a7825 */ /* 0x000fca00078e020a */
[----:B------:R-:W2:Y:S02]  /*0750*/  @P2 LDG.E.128 R12, desc[UR6][R26.64] ;  /* 0x000000061a0c2981 */ /* 0x000ea4000c1e1d00 */
[----:B--2---:R-:W-:Y:S01]  /*0760*/  SEL R34, R13, 0xff800000, P2 ;  /* 0xff8000000d227807 */ /* 0x004fe20001000000 */
[----:B------:R-:W-:Y:S01]  /*0770*/  IMAD.IADD R13, R23, 0x1, R30 ;  /* 0x00000001170d7824 */ /* 0x000fe200078e021e */
[----:B------:R-:W-:Y:S02]  /*0780*/  SEL R31, R12, 0xff800000, P2 ;  /* 0xff8000000c1f7807 */ /* 0x000fe40001000000 */
[----:B------:R-:W-:Y:S01]  /*0790*/  SEL R37, R14, 0xff800000, P2 ;  /* 0xff8000000e257807 */ /* 0x000fe20001000000 */
[----:B------:R-:W-:Y:S01]  /*07a0*/  IMAD R29, R4, 0x4400, R13 ;  /* 0x00004400041d7824 */ /* 0x000fe200078e020d */
[----:B------:R-:W-:Y:S02]  /*07b0*/  SEL R40, R15, 0xff800000, P2 ;  /* 0xff8000000f287807 */ /* 0x000fe40001000000 */
[----:B------:R-:W-:-:S02]  /*07c0*/  CS2R R12, SRZ ;  /* 0x00000000000c7805 */ /* 0x000fc4000001ff00 */
[----:B------:R-:W-:Y:S01]  /*07d0*/  CS2R R14, SRZ ;  /* 0x00000000000e7805 */ /* 0x000fe2000001ff00 */
[----:B------:R-:W-:-:S05]  /*07e0*/  IMAD.WIDE R26, R29, 0x4, R10 ;  /* 0x000000041d1a7825 */ /* 0x000fca00078e020a */
[----:B------:R-:W2:Y:S02]  /*07f0*/  @P1 LDG.E.128 R12, desc[UR6][R26.64] ;  /* 0x000000061a0c1981 */ /* 0x000ea4000c1e1d00 */
[----:B--2---:R-:W-:Y:S02]  /*0800*/  SEL R32, R14, 0xff800000, P1 ;  /* 0xff8000000e207807 */ /* 0x004fe40000800000 */
[----:B------:R-:W-:Y:S01]  /*0810*/  SEL R33, R13, 0xff800000, P1 ;  /* 0xff8000000d217807 */ /* 0x000fe20000800000 */
[----:B------:R-:W-:Y:S01]  /*0820*/  IMAD.IADD R13, R23, 0x1, R28 ;  /* 0x00000001170d7824 */ /* 0x000fe200078e021c */
[----:B------:R-:W-:Y:S02]  /*0830*/  FSETP.GT.AND P6, PT, R32, R37, PT ;  /* 0x000000252000720b */ /* 0x000fe40003fc4000 */
[----:B------:R-:W-:Y:S02]  /*0840*/  FSETP.GT.AND P2, PT, R33, R34, PT ;  /* 0x000000222100720b */ /* 0x000fe40003f44000 */
[----:B------:R-:W-:-:S02]  /*0850*/  SEL R38, R12, 0xff800000, P1 ;  /* 0xff8000000c267807 */ /* 0x000fc40000800000 */
[----:B------:R-:W-:Y:S02]  /*0860*/  SEL R39, R15, 0xff800000, P1 ;  /* 0xff8000000f277807 */ /* 0x000fe40000800000 */
[----:B------:R-:W-:Y:S02]  /*0870*/  CS2R R14, SRZ ;  /* 0x00000000000e7805 */ /* 0x000fe4000001ff00 */
[C---:B------:R-:W-:Y:S02]  /*0880*/  FSETP.NAN.AND P1, PT, R32.reuse, R32, PT ;  /* 0x000000202000720b */ /* 0x040fe40003f28000 */
[----:B------:R-:W-:Y:S02]  /*0890*/  P2R R36, PR, RZ, 0x4 ;  /* 0x00000004ff247803 */ /* 0x000fe40000000000 */
[----:B------:R-:W-:Y:S02]  /*08a0*/  P2R R35, PR, RZ, 0x40 ;  /* 0x00000040ff237803 */ /* 0x000fe40000000000 */
[----:B------:R-:W-:-:S02]  /*08b0*/  @!P6 SEL R32, R32, R37, P1 ;  /* 0x000000252020e207 */ /* 0x000fc40000800000 */
[----:B------:R-:W-:-:S04]  /*08c0*/  FSETP.NAN.AND P1, PT, R33, R33, PT ;  /* 0x000000212100720b */ /* 0x000fc80003f28000 */
[----:B------:R-:W-:Y:S02]  /*08d0*/  @!P2 SEL R33, R33, R34, P1 ;  /* 0x000000222121a207 */ /* 0x000fe40000800000 */
[C---:B------:R-:W-:Y:S02]  /*08e0*/  FSETP.GT.AND P2, PT, R38.reuse, R31, PT ;  /* 0x0000001f2600720b */ /* 0x040fe40003f44000 */
[----:B------:R-:W-:Y:S02]  /*08f0*/  FSETP.NAN.AND P1, PT, R38, R38, PT ;  /* 0x000000262600720b */ /* 0x000fe40003f28000 */
[----:B------:R-:W-:-:S09]  /*0900*/  P2R R37, PR, RZ, 0x4 ;  /* 0x00000004ff257803 */ /* 0x000fd20000000000 */
[----:B------:R-:W-:Y:S01]  /*0910*/  @!P2 SEL R38, R38, R31, P1 ;  /* 0x0000001f2626a207 */ /* 0x000fe20000800000 */
[----:B------:R-:W-:Y:S01]  /*0920*/  IMAD R31, R4, 0x4400, R13 ;  /* 0x00004400041f7824 */ /* 0x000fe200078e020d */
[----:B------:R-:W-:Y:S02]  /*0930*/  CS2R R12, SRZ ;  /* 0x00000000000c7805 */ /* 0x000fe4000001ff00 */
[-C--:B------:R-:W-:Y:S01]  /*0940*/  FSETP.GT.AND P2, PT, R39, R40.reuse, PT ;  /* 0x000000282700720b */ /* 0x080fe20003f44000 */
[----:B------:R-:W-:Y:S01]  /*0950*/  IMAD.WIDE R30, R31, 0x4, R10 ;  /* 0x000000041f1e7825 */ /* 0x000fe200078e020a */
[C---:B------:R-:W-:Y:S02]  /*0960*/  FSETP.NAN.AND P1, PT, R39.reuse, R39, PT ;  /* 0x000000272700720b */ /* 0x040fe40003f28000 */
[----:B------:R-:W-:Y:S02]  /*0970*/  P2R R34, PR, RZ, 0x4 ;  /* 0x00000004ff227803 */ /* 0x000fe40000000000 */
[----:B------:R-:W2:Y:S07]  /*0980*/  @P0 LDG.E.128 R12, desc[UR6][R30.64] ;  /* 0x000000061e0c0981 */ /* 0x000eae000c1e1d00 */
[----:B------:R-:W-:Y:S01]  /*0990*/  @!P2 SEL R39, R39, R40, P1 ;  /* 0x000000282727a207 */ /* 0x000fe20000800000 */
[----:B------:R-:W-:-:S04]  /*09a0*/  VIADD R40, R8, 0x2400 ;  /* 0x0000240008287836 */ /* 0x000fc80000000000 */
[----:B------:R-:W-:-:S04]  /*09b0*/  IMAD.IADD R7, R7, 0x1, R40 ;  /* 0x0000000107077824 */ /* 0x000fc800078e0228 */
[----:B------:R-:W-:Y:S01]  /*09c0*/  IMAD R7, R4, 0x4400, R7 ;  /* 0x0000440004077824 */ /* 0x000fe200078e0207 */
[----:B--2---:R-:W-:Y:S02]  /*09d0*/  SEL R27, R12, 0xff800000, P0 ;  /* 0xff8000000c1b7807 */ /* 0x004fe40000000000 */
[----:B------:R-:W-:Y:S02]  /*09e0*/  SEL R26, R13, 0xff800000, P0 ;  /* 0xff8000000d1a7807 */ /* 0x000fe40000000000 */
[----:B------:R-:W-:Y:S02]  /*09f0*/  SEL R29, R14, 0xff800000, P0 ;  /* 0xff8000000e1d7807 */ /* 0x000fe40000000000 */
[----:B------:R-:W-:Y:S02]  /*0a00*/  SEL R28, R15, 0xff800000, P0 ;  /* 0xff8000000f1c7807 */ /* 0x000fe40000000000 */
[----:B------:R-:W-:Y:S02]  /*0a10*/  FSETP.NAN.AND P0, PT, R27, R27, PT ;  /* 0x0000001b1b00720b */ /* 0x000fe40003f08000 */
[----:B------:R-:W-:-:S02]  /*0a20*/  FSETP.NAN.AND P2, PT, R26, R26, PT ;  /* 0x0000001a1a00720b */ /* 0x000fc40003f48000 */
[----:B------:R-:W-:-:S09]  /*0a30*/  FSETP.GEU.AND P1, PT, R38, R27, PT ;  /* 0x0000001b2600720b */ /* 0x000fd20003f2e000 */
[----:B------:R-:W-:Y:S02]  /*0a40*/  @!P0 SEL R27, R27, R38, !P1 ;  /* 0x000000261b1b8207 */ /* 0x000fe40004800000 */
[----:B------:R-:W-:-:S04]  /*0a50*/  FSETP.GEU.AND P0, PT, R33, R26, PT ;  /* 0x0000001a2100720b */ /* 0x000fc80003f0e000 */
[----:B------:R-:W-:Y:S02]  /*0a60*/  @!P2 SEL R26, R26, R33, !P0 ;  /* 0x000000211a1aa207 */ /* 0x000fe40004000000 */
[-C--:B------:R-:W-:Y:S02]  /*0a70*/  FSETP.NAN.AND P2, PT, R28, R28.reuse, PT ;  /* 0x0000001c1c00720b */ /* 0x080fe40003f48000 */
[----:B------:R-:W-:-:S04]  /*0a80*/  FSETP.GEU.AND P5, PT, R39, R28, PT ;  /* 0x0000001c2700720b */ /* 0x000fc80003fae000 */
[----:B------:R-:W-:-:S07]  /*0a90*/  P2R R33, PR, RZ, 0x20 ;  /* 0x00000020ff217803 */ /* 0x000fce0000000000 */
[----:B------:R-:W-:Y:S02]  /*0aa0*/  @!P2 SEL R28, R28, R39, !P5 ;  /* 0x000000271c1ca207 */ /* 0x000fe40006800000 */
[-C--:B------:R-:W-:Y:S02]  /*0ab0*/  FSETP.NAN.AND P5, PT, R29, R29.reuse, PT ;  /* 0x0000001d1d00720b */ /* 0x080fe40003fa8000 */
[----:B------:R-:W-:-:S11]  /*0ac0*/  FSETP.GEU.AND P2, PT, R32, R29, PT ;  /* 0x0000001d2000720b */ /* 0x000fd60003f4e000 */
[----:B------:R-:W-:Y:S02]  /*0ad0*/  @!P5 SEL R29, R29, R32, !P2 ;  /* 0x000000201d1dd207 */ /* 0x000fe40005000000 */
[----:B------:R-:W-:-:S04]  /*0ae0*/  PLOP3.LUT P5, PT, P3, P4, PT, 0x80, 0x0 ;  /* 0x000000000000781c */ /* 0x000fc80001fa9070 */
[----:B------:R-:W-:Y:S02]  /*0af0*/  ISETP.LT.AND P5, PT, R0, 0x28800, P5 ;  /* 0x000288000000780c */ /* 0x000fe40002fa1270 */
[----:B------:R-:W-:Y:S02]  /*0b00*/  CS2R R12, SRZ ;  /* 0x00000000000c7805 */ /* 0x000fe4000001ff00 */
[----:B------:R-:W-:Y:S01]  /*0b10*/  CS2R R14, SRZ ;  /* 0x00000000000e7805 */ /* 0x000fe2000001ff00 */
[----:B------:R-:W-:-:S08]  /*0b20*/  IMAD.WIDE R38, R7, 0x4, R10 ;  /* 0x0000000407267825 */ /* 0x000fd000078e020a */
[----:B------:R-:W2:Y:S01]  /*0b30*/  @P5 LDG.E.128 R12, desc[UR6][R38.64] ;  /* 0x00000006260c5981 */ /* 0x000ea2000c1e1d00 */
[----:B------:R-:W-:Y:S02]  /*0b40*/  P2R R31, PR, RZ, 0x1 ;  /* 0x00000001ff1f7803 */ /* 0x000fe40000000000 */
[----:B------:R-:W-:Y:S02]  /*0b50*/  P2R R32, PR, RZ, 0x4 ;  /* 0x00000004ff207803 */ /* 0x000fe40000000000 */
[----:B------:R-:W-:-:S04]  /*0b60*/  ISETP.NE.AND P2, PT, R18, RZ, PT ;  /* 0x000000ff1200720c */ /* 0x000fc80003f45270 */
[----:B------:R-:W-:Y:S02]  /*0b70*/  P2R R18, PR, RZ, 0x4 ;  /* 0x00000004ff127803 */ /* 0x000fe40000000000 */
[----:B------:R-:W-:-:S04]  /*0b80*/  ISETP.NE.AND P2, PT, R17, RZ, PT ;  /* 0x000000ff1100720c */ /* 0x000fc80003f45270 */
[----:B------:R-:W-:Y:S02]  /*0b90*/  P2R R17, PR, RZ, 0x4 ;  /* 0x00000004ff117803 */ /* 0x000fe40000000000 */
[----:B------:R-:W-:Y:S01]  /*0ba0*/  ISETP.NE.AND P2, PT, R34, RZ, PT ;  /* 0x000000ff2200720c */ /* 0x000fe20003f45270 */
[----:B------:R-:W-:-:S04]  /*0bb0*/  IMAD.IADD R23, R23, 0x1, R40 ;  /* 0x0000000117177824 */ /* 0x000fc800078e0228 */
[----:B------:R-:W-:-:S04]  /*0bc0*/  IMAD R23, R4, 0x4400, R23 ;  /* 0x0000440004177824 */ /* 0x000fc800078e0217 */
[----:B------:R-:W-:Y:S01]  /*0bd0*/  IMAD.WIDE R10, R23, 0x4, R10 ;  /* 0x00000004170a7825 */ /* 0x000fe200078e020a */
[----:B--2---:R-:W-:-:S04]  /*0be0*/  SEL R12, R12, 0xff800000, P5 ;  /* 0xff8000000c0c7807 */ /* 0x004fc80002800000 */
[-C--:B------:R-:W-:Y:S02]  /*0bf0*/  FSETP.NAN.AND P3, PT, R12, R12.reuse, PT ;  /* 0x0000000c0c00720b */ /* 0x080fe40003f68000 */
[----:B------:R-:W-:Y:S02]  /*0c00*/  FSETP.GEU.AND P0, PT, R21, R12, PT ;  /* 0x0000000c1500720b */ /* 0x000fe40003f0e000 */
[----:B------:R-:W-:-:S09]  /*0c10*/  SEL R13, R13, 0xff800000, P5 ;  /* 0xff8000000d0d7807 */ /* 0x000fd20002800000 */
[----:B------:R-:W-:Y:S02]  /*0c20*/  @!P3 SEL R12, R12, R21, !P0 ;  /* 0x000000150c0cb207 */ /* 0x000fe40004000000 */
[-C--:B------:R-:W-:Y:S02]  /*0c30*/  FSETP.NAN.AND P3, PT, R13, R13.reuse, PT ;  /* 0x0000000d0d00720b */ /* 0x080fe40003f68000 */
[----:B------:R-:W-:Y:S02]  /*0c40*/  P2R R38, PR, RZ, 0x1 ;  /* 0x00000001ff267803 */ /* 0x000fe40000000000 */
[----:B------:R-:W-:Y:S02]  /*0c50*/  FSETP.GEU.AND P0, PT, R20, R13, PT ;  /* 0x0000000d1400720b */ /* 0x000fe40003f0e000 */
[----:B------:R-:W-:-:S07]  /*0c60*/  SEL R14, R14, 0xff800000, P5 ;  /* 0xff8000000e0e7807 */ /* 0x000fce0002800000 */
        /* <DEDUP_REMOVED lines=8> */
[----:B------:R-:W-:-:S09]  /*0cf0*/  FSETP.GEU.AND P0, PT, R22, R15, PT ;  /* 0x0000000f1600720b */ /* 0x000fd20003f0e000 */
[----:B------:R-:W-:Y:S02]  /*0d00*/  @!P3 SEL R15, R15, R22, !P0 ;  /* 0x000000160f0fb207 */ /* 0x000fe40004000000 */
[----:B------:R-:W-:Y:S02]  /*0d10*/  P2R R22, PR, RZ, 0x4 ;  /* 0x00000004ff167803 */ /* 0x000fe40000000000 */
[----:B------:R-:W-:-:S04]  /*0d20*/  ISETP.NE.AND P2, PT, R35, RZ, PT ;  /* 0x000000ff2300720c */ /* 0x000fc80003f45270 */
[----:B------:R-:W-:Y:S02]  /*0d30*/  P2R R25, PR, RZ, 0x4 ;  /* 0x00000004ff197803 */ /* 0x000fe40000000000 */
[----:B------:R-:W-:-:S04]  /*0d40*/  ISETP.NE.AND P2, PT, R36, RZ, PT ;  /* 0x000000ff2400720c */ /* 0x000fc80003f45270 */
[----:B------:R-:W-:Y:S02]  /*0d50*/  P2R R34, PR, RZ, 0x4 ;  /* 0x00000004ff227803 */ /* 0x000fe40000000000 */
[----:B------:R-:W-:-:S04]  /*0d60*/  ISETP.NE.AND P2, PT, R37, RZ, PT ;  /* 0x000000ff2500720c */ /* 0x000fc80003f45270 */
[----:B------:R-:W-:Y:S02]  /*0d70*/  P2R R35, PR, RZ, 0x4 ;  /* 0x00000004ff237803 */ /* 0x000fe40000000000 */
[----:B------:R-:W-:Y:S02]  /*0d80*/  ISETP.NE.AND P2, PT, R5, RZ, PT ;  /* 0x000000ff0500720c */ /* 0x000fe40003f45270 */
[----:B------:R-:W-:Y:S02]  /*0d90*/  CS2R R4, SRZ ;  /* 0x0000000000047805 */ /* 0x000fe4000001ff00 */
[----:B------:R-:W-:Y:S02]  /*0da0*/  P2R R36, PR, RZ, 0x4 ;  /* 0x00000004ff247803 */ /* 0x000fe40000000000 */
[----:B------:R-:W-:Y:S02]  /*0db0*/  ISETP.NE.AND P2, PT, R6, RZ, PT ;  /* 0x000000ff0600720c */ /* 0x000fe40003f45270 */
[----:B------:R-:W-:-:S06]  /*0dc0*/  CS2R R6, SRZ ;  /* 0x0000000000067805 */ /* 0x000fcc000001ff00 */
[----:B------:R-:W2:Y:S01]  /*0dd0*/  @P5 LDG.E.128 R4, desc[UR6][R10.64] ;  /* 0x000000060a045981 */ /* 0x000ea2000c1e1d00 */
[----:B------:R-:W-:Y:S02]  /*0de0*/  P2R R37, PR, RZ, 0x4 ;  /* 0x00000004ff257803 */ /* 0x000fe40000000000 */
[----:B------:R-:W-:-:S04]  /*0df0*/  ISETP.NE.AND P2, PT, R9, RZ, PT ;  /* 0x000000ff0900720c */ /* 0x000fc80003f45270 */
[----:B------:R-:W-:Y:S02]  /*0e00*/  P2R R9, PR, RZ, 0x4 ;  /* 0x00000004ff097803 */ /* 0x000fe40000000000 */
[----:B------:R-:W-:-:S04]  /*0e10*/  ISETP.NE.AND P2, PT, R16, RZ, PT ;  /* 0x000000ff1000720c */ /* 0x000fc80003f45270 */
[----:B------:R-:W-:Y:S02]  /*0e20*/  P2R R16, PR, RZ, 0x4 ;  /* 0x00000004ff107803 */ /* 0x000fe40000000000 */
[----:B------:R-:W-:Y:S02]  /*0e30*/  P2R R30, PR, RZ, 0x2 ;  /* 0x00000002ff1e7803 */ /* 0x000fe40000000000 */
[----:B------:R-:W-:Y:S02]  /*0e40*/  ISETP.NE.AND P1, PT, R24, RZ, PT ;  /* 0x000000ff1800720c */ /* 0x000fe40003f25270 */
[----:B------:R-:W-:Y:S02]  /*0e50*/  P2R R21, PR, RZ, 0x1 ;  /* 0x00000001ff157803 */ /* 0x000fe40000000000 */
[----:B------:R-:W-:Y:S01]  /*0e60*/  ISETP.NE.AND P0, PT, R19, RZ, PT ;  /* 0x000000ff1300720c */ /* 0x000fe20003f05270 */
[----:B------:R-:W1:Y:S01]  /*0e70*/  S2UR UR5, SR_CgaCtaId ;  /* 0x00000000000579c3 */ /* 0x000e620000008800 */
[----:B------:R-:W-:Y:S01]  /*0e80*/  UMOV UR4, 0x400 ;  /* 0x0000040000047882 */ /* 0x000fe20000000000 */
[----:B------:R-:W-:Y:S01]  /*0e90*/  IMAD.SHL.U32 R2, R2, 0x4, RZ ;  /* 0x0000000402027824 */ /* 0x000fe200078e00ff */
[----:B-1----:R-:W-:-:S04]  /*0ea0*/  UPRMT UR4, UR5, 0x654, UR4 ;  /* 0x0000065405047896 */ /* 0x002fc80008000004 */
[----:B------:R-:W-:Y:S02]  /*0eb0*/  LOP3.LUT R2, R2, 0x1fc, RZ, 0xc0, !PT ;  /* 0x000001fc02027812 */ /* 0x000fe400078ec0ff */
[----:B--2---:R-:W-:Y:S02]  /*0ec0*/  SEL R4, R4, 0xff800000, P5 ;  /* 0xff80000004047807 */ /* 0x004fe40002800000 */
[----:B------:R-:W-:Y:S02]  /*0ed0*/  SEL R5, R5, 0xff800000, P5 ;  /* 0xff80000005057807 */ /* 0x000fe40002800000 */
[-C--:B------:R-:W-:Y:S02]  /*0ee0*/  FSETP.NAN.AND P4, PT, R4, R4.reuse, PT ;  /* 0x000000040400720b */ /* 0x080fe40003f88000 */
[----:B------:R-:W-:Y:S02]  /*0ef0*/  FSETP.NAN.AND P6, PT, R5, R5, PT ;  /* 0x000000050500720b */ /* 0x000fe40003fc8000 */
[----:B------:R-:W-:-:S02]  /*0f00*/  FSETP.GEU.AND P3, PT, R27, R4, PT ;  /* 0x000000041b00720b */ /* 0x000fc40003f6e000 */
[----:B------:R-:W-:-:S07]  /*0f10*/  SEL R6, R6, 0xff800000, P5 ;  /* 0xff80000006067807 */ /* 0x000fce0002800000 */
[----:B------:R-:W-:Y:S02]  /*0f20*/  @!P4 SEL R4, R4, R27, !P3 ;  /* 0x0000001b0404c207 */ /* 0x000fe40005800000 */
[----:B------:R-:W-:Y:S02]  /*0f30*/  FSETP.GEU.AND P4, PT, R26, R5, PT ;  /* 0x000000051a00720b */ /* 0x000fe40003f8e000 */
[----:B------:R-:W-:Y:S02]  /*0f40*/  SEL R7, R7, 0xff800000, P5 ;  /* 0xff80000007077807 */ /* 0x000fe40002800000 */
[----:B------:R-:W-:Y:S02]  /*0f50*/  @!P6 SEL R5, R5, R26, !P4 ;  /* 0x0000001a0505e207 */ /* 0x000fe40006000000 */
[----:B------:R-:W-:Y:S02]  /*0f60*/  FSETP.NAN.AND P6, PT, R6, R6, PT ;  /* 0x000000060600720b */ /* 0x000fe40003fc8000 */
[----:B------:R-:W-:-:S02]  /*0f70*/  FSETP.NAN.AND P2, PT, R7, R7, PT ;  /* 0x000000070700720b */ /* 0x000fc40003f48000 */
[----:B------:R-:W-:-:S09]  /*0f80*/  FSETP.GEU.AND P5, PT, R29, R6, PT ;  /* 0x000000061d00720b */ /* 0x000fd20003fae000 */
[----:B------:R-:W-:Y:S02]  /*0f90*/  @!P6 SEL R6, R6, R29, !P5 ;  /* 0x0000001d0606e207 */ /* 0x000fe40006800000 */
[----:B------:R-:W-:-:S04]  /*0fa0*/  FSETP.GEU.AND P6, PT, R28, R7, PT ;  /* 0x000000071c00720b */ /* 0x000fc80003fce000 */
[----:B------:R-:W-:Y:S02]  /*0fb0*/  @!P2 SEL R7, R7, R28, !P6 ;  /* 0x0000001c0707a207 */ /* 0x000fe40007000000 */
[----:B------:R-:W-:-:S04]  /*0fc0*/  ISETP.NE.AND P2, PT, R16, RZ, PT ;  /* 0x000000ff1000720c */ /* 0x000fc80003f45270 */
[----:B------:R-:W-:Y:S02]  /*0fd0*/  SEL R10, RZ, 0x1, !P2 ;  /* 0x00000001ff0a7807 */ /* 0x000fe40005000000 */
        /* <DEDUP_REMOVED lines=15> */
[----:B------:R-:W-:Y:S02]  /*10d0*/  SEL R10, R10, 0x2, P2 ;  /* 0x000000020a0a7807 */ /* 0x000fe40001000000 */
[----:B------:R-:W-:Y:S02]  /*10e0*/  ISETP.NE.AND P2, PT, R18, RZ, PT ;  /* 0x000000ff1200720c */ /* 0x000fe40003f45270 */
[----:B------:R-:W-:Y:S02]  /*10f0*/  SEL R25, R23, 0x2, P1 ;  /* 0x0000000217197807 */ /* 0x000fe40000800000 */
[----:B------:R-:W-:Y:S02]  /*1100*/  SEL R22, R16, 0x2, P0 ;  /* 0x0000000210167807 */ /* 0x000fe40000000000 */
[----:B------:R-:W-:Y:S02]  /*1110*/  ISETP.NE.AND P1, PT, R30, RZ, PT ;  /* 0x000000ff1e00720c */ /* 0x000fe40003f25270 */
[----:B------:R-:W-:-:S02]  /*1120*/  SEL R9, R9, 0x2, P2 ;  /* 0x0000000209097807 */ /* 0x000fc40001000000 */
[----:B------:R-:W-:Y:S02]  /*1130*/  ISETP.NE.AND P0, PT, R31, RZ, PT ;  /* 0x000000ff1f00720c */ /* 0x000fe40003f05270 */
[----:B------:R-:W-:Y:S02]  /*1140*/  ISETP.NE.AND P2, PT, R32, RZ, PT ;  /* 0x000000ff2000720c */ /* 0x000fe40003f45270 */
[----:B------:R-:W-:Y:S02]  /*1150*/  SEL R23, R24, 0x2, P1 ;  /* 0x0000000218177807 */ /* 0x000fe40000800000 */
[----:B------:R-:W-:Y:S02]  /*1160*/  SEL R24, R26, 0x2, P0 ;  /* 0x000000021a187807 */ /* 0x000fe40000000000 */
[----:B------:R-:W-:Y:S02]  /*1170*/  SEL R26, R27, 0x2, P2 ;  /* 0x000000021b1a7807 */ /* 0x000fe40001000000 */
[----:B------:R-:W-:-:S02]  /*1180*/  ISETP.NE.AND P2, PT, R8, RZ, PT ;  /* 0x000000ff0800720c */ /* 0x000fc40003f45270 */
[----:B------:R-:W1:Y:S01]  /*1190*/  S2R R8, SR_TID.X ;  /* 0x0000000000087919 */ /* 0x000e620000002100 */
[----:B------:R-:W-:Y:S02]  /*11a0*/  P2R R11, PR, RZ, 0x8 ;  /* 0x00000008ff0b7803 */ /* 0x000fe40000000000 */
[----:B------:R-:W-:Y:S01]  /*11b0*/  ISETP.NE.AND P3, PT, R38, RZ, PT ;  /* 0x000000ff2600720c */ /* 0x000fe20003f65270 */
[----:B-1----:R-:W-:-:S05]  /*11c0*/  IMAD.SHL.U32 R8, R8, 0x8, RZ ;  /* 0x0000000808087824 */ /* 0x002fca00078e00ff */
[----:B------:R-:W-:-:S04]  /*11d0*/  LOP3.LUT R8, R8, 0x3f8, RZ, 0xc0, !PT ;  /* 0x000003f808087812 */ /* 0x000fc800078ec0ff */
[----:B------:R-:W-:-:S05]  /*11e0*/  LEA R32, R8, UR4, 0x2 ;  /* 0x0000000408207c11 */ /* 0x000fca000f8e10ff */
[----:B------:R-:W-:Y:S04]  /*11f0*/  STS.128 [R32], R12 ;  /* 0x0000000c20007388 */ /* 0x000fe80000000c00 */
[----:B------:R1:W-:Y:S01]  /*1200*/  STS.128 [R32+0x10], R4 ;  /* 0x0000100420007388 */ /* 0x0003e20000000c00 */
[----:B------:R-:W-:Y:S02]  /*1210*/  P2R R19, PR, RZ, 0x8 ;  /* 0x00000008ff137803 */ /* 0x000fe40000000000 */
[----:B------:R-:W-:Y:S02]  /*1220*/  ISETP.NE.AND P3, PT, R33, RZ, PT ;  /* 0x000000ff2100720c */ /* 0x000fe40003f65270 */
[----:B------:R-:W-:Y:S01]  /*1230*/  LEA R33, R2, UR4, 0x2 ;  /* 0x0000000402217c11 */ /* 0x000fe2000f8e10ff */
[----:B------:R-:W-:Y:S01]  /*1240*/  ULDC.64 UR4, c[0x0][0x218] ;  /* 0x0000860000047ab9 */ /* 0x000fe20000000a00 */
[----:B------:R-:W-:-:S02]  /*1250*/  SEL R27, R28, 0x2, P3 ;  /* 0x000000021c1b7807 */ /* 0x000fc40001800000 */
[----:B------:R-:W-:Y:S01]  /*1260*/  ISETP.NE.AND P3, PT, R19, RZ, PT ;  /* 0x000000ff1300720c */ /* 0x000fe20003f65270 */
[----:B------:R-:W-:Y:S01]  /*1270*/  BAR.SYNC.DEFER_BLOCKING 0x0 ;  /* 0x0000000000007b1d */ /* 0x000fe20000010000 */
[----:B------:R-:W-:Y:S02]  /*1280*/  SEL R31, R9, 0x3, P2 ;  /* 0x00000003091f7807 */ /* 0x000fe40001000000 */
[----:B------:R-:W-:Y:S02]  /*1290*/  SEL R28, R10, 0x3, P3 ;  /* 0x000000030a1c7807 */ /* 0x000fe40001800000 */
[----:B------:R-:W-:Y:S02]  /*12a0*/  ISETP.NE.AND P3, PT, R11, RZ, PT ;  /* 0x000000ff0b00720c */ /* 0x000fe40003f65270 */
[----:B------:R-:W-:Y:S02]  /*12b0*/  ISETP.NE.AND P1, PT, R21, RZ, PT ;  /* 0x000000ff1500720c */ /* 0x000fe40003f25270 */
[----:B------:R-:W-:-:S02]  /*12c0*/  ISETP.NE.AND P0, PT, R20, RZ, PT ;  /* 0x000000ff1400720c */ /* 0x000fc40003f05270 */
[----:B------:R-:W2:Y:S01]  /*12d0*/  LDC.64 R20, c[0x0][0x218] ;  /* 0x00008600ff147b82 */ /* 0x000ea20000000a00 */
[----:B------:R-:W3:Y:S04]  /*12e0*/  LDS.128 R8, [R33] ;  /* 0x0000000021087984 */ /* 0x000ee80000000c00 */
[----:B------:R-:W4:Y:S01]  /*12f0*/  LDS.128 R16, [R33+0x800] ;  /* 0x0008000021107984 */ /* 0x000f220000000c00 */
[----:B------:R-:W-:Y:S02]  /*1300*/  LOP3.LUT R29, R3, R2, RZ, 0xfc, !PT ;  /* 0x00000002031d7212 */ /* 0x000fe400078efcff */
[----:B------:R-:W-:Y:S02]  /*1310*/  LOP3.LUT R30, R3, 0x200, R2, 0xfe, !PT ;  /* 0x00000200031e7812 */ /* 0x000fe400078efe02 */
[----:B------:R-:W-:-:S02]  /*1320*/  SEL R22, R22, 0x3, P0 ;  /* 0x0000000316167807 */ /* 0x000fc40000000000 */
[----:B------:R-:W-:Y:S02]  /*1330*/  ISETP.GE.AND P0, PT, R29, 0x28800, PT ;  /* 0x000288001d00780c */ /* 0x000fe40003f06270 */
[----:B------:R-:W-:Y:S02]  /*1340*/  SEL R23, R23, 0x3, P3 ;  /* 0x0000000317177807 */ /* 0x000fe40001800000 */
[----:B------:R-:W-:Y:S02]  /*1350*/  ISETP.GE.AND P2, PT, R30, 0x28800, PT ;  /* 0x000288001e00780c */ /* 0x000fe40003f46270 */
[----:B------:R-:W-:Y:S02]  /*1360*/  SEL R25, R25, 0x3, P1 ;  /* 0x0000000319197807 */ /* 0x000fe40000800000 */
[----:B------:R-:W-:Y:S02]  /*1370*/  ISETP.GE.AND P3, PT, R0, 0x28800, PT ;  /* 0x000288000000780c */ /* 0x000fe40003f66270 */
[----:B------:R-:W-:-:S02]  /*1380*/  SHF.R.S32.HI R34, RZ, 0x1f, R3 ;  /* 0x0000001fff227819 */ /* 0x000fc40000011403 */
[C---:B------:R-:W-:Y:S01]  /*1390*/  LEA R2, P1, R29.reuse, UR4, 0x2 ;  /* 0x000000041d027c11 */ /* 0x040fe2000f8210ff */
[C---:B--2---:R-:W-:Y:S01]  /*13a0*/  IMAD.WIDE R20, R29.reuse, 0x4, R20 ;  /* 0x000000041d147825 */ /* 0x044fe200078e0214 */
[----:B------:R-:W-:Y:S02]  /*13b0*/  SEL R24, R24, 0x3, P4 ;  /* 0x0000000318187807 */ /* 0x000fe40002000000 */
[----:B------:R-:W-:Y:S01]  /*13c0*/  LEA.HI.X R3, R29, UR5, R34, 0x2, P1 ;  /* 0x000000051d037c11 */ /* 0x000fe200088f1422 */
[----:B------:R-:W-:Y:S01]  /*13d0*/  ULDC.64 UR4, c[0x0][0x220] ;  /* 0x0000880000047ab9 */ /* 0x000fe20000000a00 */
[----:B------:R-:W-:Y:S02]  /*13e0*/  SEL R26, R26, 0x3, P5 ;  /* 0x000000031a1a7807 */ /* 0x000fe40002800000 */
[----:B------:R-:W-:Y:S02]  /*13f0*/  SEL R27, R27, 0x3, P6 ;  /* 0x000000031b1b7807 */ /* 0x000fe40003000000 */
[----:B-1----:R-:W-:-:S02]  /*1400*/  IADD3 R4, P1, R0, UR4, RZ ;  /* 0x0000000400047c10 */ /* 0x002fc4000ff3e0ff */
[----:B------:R-:W-:Y:S02]  /*1410*/  PRMT R31, R28, 0x3340, R31 ;  /* 0x000033401c1f7816 */ /* 0x000fe4000000001f */
[----:B------:R-:W-:Y:S02]  /*1420*/  PRMT R22, R22, 0x3340, R25 ;  /* 0x0000334016167816 */ /* 0x000fe40000000019 */
[----:B------:R-:W-:Y:S01]  /*1430*/  PRMT R23, R23, 0x3340, R24 ;  /* 0x0000334017177816 */ /* 0x000fe20000000018 */
[----:B---3--:R1:W-:Y:S01]  /*1440*/  @!P0 STG.E.128 desc[UR6][R20.64], R8 ;  /* 0x0000000814008986 */ /* 0x0083e2000c101d06 */
[----:B------:R-:W-:Y:S02]  /*1450*/  PRMT R26, R26, 0x3340, R27 ;  /* 0x000033401a1a7816 */ /* 0x000fe4000000001b */
[----:B------:R-:W-:Y:S01]  /*1460*/  LEA.HI.X.SX32 R5, R0, UR5, 0x1, P1 ;  /* 0x0000000500057c11 */ /* 0x000fe200088f0eff */
[----:B----4-:R1:W-:Y:S01]  /*1470*/  @!P2 STG.E.128 desc[UR6][R2.64+0x800], R16 ;  /* 0x000800100200a986 */ /* 0x0103e2000c101d06 */
[----:B------:R-:W-:-:S02]  /*1480*/  PRMT R22, R31, 0x5410, R22 ;  /* 0x000054101f167816 */ /* 0x000fc40000000016 */
[----:B------:R-:W-:Y:S01]  /*1490*/  PRMT R23, R23, 0x5410, R26 ;  /* 0x0000541017177816 */ /* 0x000fe2000000001a */
[----:B------:R-:W-:Y:S06]  /*14a0*/  @P3 EXIT ;  /* 0x000000000000394d */ /* 0x000fec0003800000 */
[----:B------:R-:W-:Y:S01]  /*14b0*/  STG.E.64 desc[UR6][R4.64], R22 ;  /* 0x0000001604007986 */ /* 0x000fe2000c101b06 */
[----:B------:R-:W-:Y:S05]  /*14c0*/  EXIT ;  /* 0x000000000000794d */ /* 0x000fea0003800000 */
.L_x_0:
[----:B------:R-:W-:-:S00]  /*14d0*/  BRA `(.L_x_0) ;  /* 0xfffffffc00fc7947 */ /* 0x000fc0000383ffff */
[----:B------:R-:W-:-:S00]  /*14e0*/  NOP ;  /* 0x0000000000007918 */ /* 0x000fc00000000000 */
        /* <DEDUP_REMOVED lines=9> */
.L_x_1:


//--------------------- .nv.shared.triton_poi_fused_max_pool2d_with_indices_19 --------------------------
	.section	.nv.shared.triton_poi_fused_max_pool2d_with_indices_19,"aw",@nobits
	.sectionflags	@""
	.align	16
	.zero		1024


//--------------------- .nv.constant0.triton_poi_fused_max_pool2d_with_indices_19 --------------------------
	.section	.nv.constant0.triton_poi_fused_max_pool2d_with_indices_19,"a",@progbits
	.sectionflags	@""
	.align	4
.nv.constant0.triton_poi_fused_max_pool2d_with_indices_19:
	.zero		556
